//
// Generated by NVIDIA NVVM Compiler
//
// Compiler Build ID: CL-36424714
// Cuda compilation tools, release 13.0, V13.0.88
// Based on NVVM 20.0.0
//

.version 9.0
.target sm_100
.address_size 64

	// .globl	_Z4GEMMPfS_S_iii
// _ZZ4GEMMPfS_S_iiiE5asmem has been demoted
// _ZZ4GEMMPfS_S_iiiE5bsmem has been demoted

.visible .entry _Z4GEMMPfS_S_iii(
	.param .u64 .ptr .align 1 _Z4GEMMPfS_S_iii_param_0,
	.param .u64 .ptr .align 1 _Z4GEMMPfS_S_iii_param_1,
	.param .u64 .ptr .align 1 _Z4GEMMPfS_S_iii_param_2,
	.param .u32 _Z4GEMMPfS_S_iii_param_3,
	.param .u32 _Z4GEMMPfS_S_iii_param_4,
	.param .u32 _Z4GEMMPfS_S_iii_param_5
)
{
	.reg .pred 	%p<37>;
	.reg .b32 	%r<37>;
	.reg .b32 	%f<169>;
	.reg .b64 	%rd<13>;
	// demoted variable
	.shared .align 4 .b8 _ZZ4GEMMPfS_S_iiiE5asmem[4096];
	// demoted variable
	.shared .align 4 .b8 _ZZ4GEMMPfS_S_iiiE5bsmem[4096];
	ld.param.u64 	%rd3, [_Z4GEMMPfS_S_iii_param_0];
	ld.param.u64 	%rd4, [_Z4GEMMPfS_S_iii_param_1];
	ld.param.u64 	%rd5, [_Z4GEMMPfS_S_iii_param_2];
	ld.param.u32 	%r20, [_Z4GEMMPfS_S_iii_param_4];
	ld.param.u32 	%r21, [_Z4GEMMPfS_S_iii_param_5];
	mov.u32 	%r22, %ntid.y;
	mov.u32 	%r23, %ctaid.y;
	mov.u32 	%r1, %tid.y;
	mad.lo.s32 	%r2, %r22, %r23, %r1;
	mov.u32 	%r24, %ntid.x;
	mov.u32 	%r25, %ctaid.x;
	mov.u32 	%r3, %tid.x;
	mad.lo.s32 	%r4, %r24, %r25, %r3;
	setp.lt.s32 	%p1, %r21, 1;
	mov.f32 	%f136, 0f00000000;
	@%p1 bra 	$L__BB0_71;
	add.s32 	%r26, %r21, 31;
	shr.u32 	%r27, %r26, 5;
	shl.b32 	%r28, %r1, 7;
	mov.u32 	%r29, _ZZ4GEMMPfS_S_iiiE5asmem;
	add.s32 	%r5, %r29, %r28;
	shl.b32 	%r30, %r3, 2;
	add.s32 	%r6, %r5, %r30;
	mov.u32 	%r31, _ZZ4GEMMPfS_S_iiiE5bsmem;
	add.s32 	%r9, %r31, %r30;
	add.s32 	%r7, %r9, %r28;
	or.b32  	%r32, %r3, %r1;
	and.b32  	%r8, %r32, 992;
	neg.s32 	%r36, %r27;
	mad.lo.s32 	%r35, %r1, %r20, %r4;
	shl.b32 	%r12, %r20, 5;
	mad.lo.s32 	%r34, %r21, %r2, %r3;
	cvta.to.global.u64 	%rd1, %rd3;
	cvta.to.global.u64 	%rd2, %rd4;
	mov.f32 	%f136, 0f00000000;
$L__BB0_2:
	setp.gt.u32 	%p2, %r3, 31;
	@%p2 bra 	$L__BB0_4;
	mul.wide.u32 	%rd6, %r34, 4;
	add.s64 	%rd7, %rd1, %rd6;
	ld.global.f32 	%f69, [%rd7];
	st.shared.f32 	[%r6], %f69;
$L__BB0_4:
	setp.gt.u32 	%p3, %r1, 31;
	@%p3 bra 	$L__BB0_6;
	mul.wide.u32 	%rd8, %r35, 4;
	add.s64 	%rd9, %rd2, %rd8;
	ld.global.f32 	%f70, [%rd9];
	st.shared.f32 	[%r7], %f70;
$L__BB0_6:
	setp.ne.s32 	%p4, %r8, 0;
	bar.sync 	0;
	@%p4 bra 	$L__BB0_8;
	ld.shared.f32 	%f71, [%r5];
	ld.shared.f32 	%f72, [%r9];
	fma.rn.f32 	%f136, %f71, %f72, %f136;
$L__BB0_8:
	setp.ne.s32 	%p5, %r8, 0;
	@%p5 bra 	$L__BB0_10;
	ld.shared.f32 	%f73, [%r5+4];
	ld.shared.f32 	%f74, [%r9+128];
	fma.rn.f32 	%f136, %f73, %f74, %f136;
$L__BB0_10:
	setp.ne.s32 	%p6, %r8, 0;
	@%p6 bra 	$L__BB0_12;
	ld.shared.f32 	%f75, [%r5+8];
	ld.shared.f32 	%f76, [%r9+256];
	fma.rn.f32 	%f136, %f75, %f76, %f136;
$L__BB0_12:
	setp.ne.s32 	%p7, %r8, 0;
	@%p7 bra 	$L__BB0_14;
	ld.shared.f32 	%f77, [%r5+12];
	ld.shared.f32 	%f78, [%r9+384];
	fma.rn.f32 	%f136, %f77, %f78, %f136;
$L__BB0_14:
	setp.ne.s32 	%p8, %r8, 0;
	@%p8 bra 	$L__BB0_16;
	ld.shared.f32 	%f79, [%r5+16];
	ld.shared.f32 	%f80, [%r9+512];
	fma.rn.f32 	%f136, %f79, %f80, %f136;
$L__BB0_16:
	setp.ne.s32 	%p9, %r8, 0;
	@%p9 bra 	$L__BB0_18;
	ld.shared.f32 	%f81, [%r5+20];
	ld.shared.f32 	%f82, [%r9+640];
	fma.rn.f32 	%f136, %f81, %f82, %f136;
$L__BB0_18:
	setp.ne.s32 	%p10, %r8, 0;
	@%p10 bra 	$L__BB0_20;
	ld.shared.f32 	%f83, [%r5+24];
	ld.shared.f32 	%f84, [%r9+768];
	fma.rn.f32 	%f136, %f83, %f84, %f136;
$L__BB0_20:
	setp.ne.s32 	%p11, %r8, 0;
	@%p11 bra 	$L__BB0_22;
	ld.shared.f32 	%f85, [%r5+28];
	ld.shared.f32 	%f86, [%r9+896];
	fma.rn.f32 	%f136, %f85, %f86, %f136;
$L__BB0_22:
	setp.ne.s32 	%p12, %r8, 0;
	@%p12 bra 	$L__BB0_24;
	ld.shared.f32 	%f87, [%r5+32];
	ld.shared.f32 	%f88, [%r9+1024];
	fma.rn.f32 	%f136, %f87, %f88, %f136;
$L__BB0_24:
	setp.ne.s32 	%p13, %r8, 0;
	@%p13 bra 	$L__BB0_26;
	ld.shared.f32 	%f89, [%r5+36];
	ld.shared.f32 	%f90, [%r9+1152];
	fma.rn.f32 	%f136, %f89, %f90, %f136;
$L__BB0_26:
	setp.ne.s32 	%p14, %r8, 0;
	@%p14 bra 	$L__BB0_28;
	ld.shared.f32 	%f91, [%r5+40];
	ld.shared.f32 	%f92, [%r9+1280];
	fma.rn.f32 	%f136, %f91, %f92, %f136;
$L__BB0_28:
	setp.ne.s32 	%p15, %r8, 0;
	@%p15 bra 	$L__BB0_30;
	ld.shared.f32 	%f93, [%r5+44];
	ld.shared.f32 	%f94, [%r9+1408];
	fma.rn.f32 	%f136, %f93, %f94, %f136;
$L__BB0_30:
	setp.ne.s32 	%p16, %r8, 0;
	@%p16 bra 	$L__BB0_32;
	ld.shared.f32 	%f95, [%r5+48];
	ld.shared.f32 	%f96, [%r9+1536];
	fma.rn.f32 	%f136, %f95, %f96, %f136;
$L__BB0_32:
	setp.ne.s32 	%p17, %r8, 0;
	@%p17 bra 	$L__BB0_34;
	ld.shared.f32 	%f97, [%r5+52];
	ld.shared.f32 	%f98, [%r9+1664];
	fma.rn.f32 	%f136, %f97, %f98, %f136;
$L__BB0_34:
	setp.ne.s32 	%p18, %r8, 0;
	@%p18 bra 	$L__BB0_36;
	ld.shared.f32 	%f99, [%r5+56];
	ld.shared.f32 	%f100, [%r9+1792];
	fma.rn.f32 	%f136, %f99, %f100, %f136;
$L__BB0_36:
	setp.ne.s32 	%p19, %r8, 0;
	@%p19 bra 	$L__BB0_38;
	ld.shared.f32 	%f101, [%r5+60];
	ld.shared.f32 	%f102, [%r9+1920];
	fma.rn.f32 	%f136, %f101, %f102, %f136;
$L__BB0_38:
	setp.ne.s32 	%p20, %r8, 0;
	@%p20 bra 	$L__BB0_40;
	ld.shared.f32 	%f103, [%r5+64];
	ld.shared.f32 	%f104, [%r9+2048];
	fma.rn.f32 	%f136, %f103, %f104, %f136;
$L__BB0_40:
	setp.ne.s32 	%p21, %r8, 0;
	@%p21 bra 	$L__BB0_42;
	ld.shared.f32 	%f105, [%r5+68];
	ld.shared.f32 	%f106, [%r9+2176];
	fma.rn.f32 	%f136, %f105, %f106, %f136;
$L__BB0_42:
	setp.ne.s32 	%p22, %r8, 0;
	@%p22 bra 	$L__BB0_44;
	ld.shared.f32 	%f107, [%r5+72];
	ld.shared.f32 	%f108, [%r9+2304];
	fma.rn.f32 	%f136, %f107, %f108, %f136;
$L__BB0_44:
	setp.ne.s32 	%p23, %r8, 0;
	@%p23 bra 	$L__BB0_46;
	ld.shared.f32 	%f109, [%r5+76];
	ld.shared.f32 	%f110, [%r9+2432];
	fma.rn.f32 	%f136, %f109, %f110, %f136;
$L__BB0_46:
	setp.ne.s32 	%p24, %r8, 0;
	@%p24 bra 	$L__BB0_48;
	ld.shared.f32 	%f111, [%r5+80];
	ld.shared.f32 	%f112, [%r9+2560];
	fma.rn.f32 	%f136, %f111, %f112, %f136;
$L__BB0_48:
	setp.ne.s32 	%p25, %r8, 0;
	@%p25 bra 	$L__BB0_50;
	ld.shared.f32 	%f113, [%r5+84];
	ld.shared.f32 	%f114, [%r9+2688];
	fma.rn.f32 	%f136, %f113, %f114, %f136;
$L__BB0_50:
	setp.ne.s32 	%p26, %r8, 0;
	@%p26 bra 	$L__BB0_52;
	ld.shared.f32 	%f115, [%r5+88];
	ld.shared.f32 	%f116, [%r9+2816];
	fma.rn.f32 	%f136, %f115, %f116, %f136;
$L__BB0_52:
	setp.ne.s32 	%p27, %r8, 0;
	@%p27 bra 	$L__BB0_54;
	ld.shared.f32 	%f117, [%r5+92];
	ld.shared.f32 	%f118, [%r9+2944];
	fma.rn.f32 	%f136, %f117, %f118, %f136;
$L__BB0_54:
	setp.ne.s32 	%p28, %r8, 0;
	@%p28 bra 	$L__BB0_56;
	ld.shared.f32 	%f119, [%r5+96];
	ld.shared.f32 	%f120, [%r9+3072];
	fma.rn.f32 	%f136, %f119, %f120, %f136;
$L__BB0_56:
	setp.ne.s32 	%p29, %r8, 0;
	@%p29 bra 	$L__BB0_58;
	ld.shared.f32 	%f121, [%r5+100];
	ld.shared.f32 	%f122, [%r9+3200];
	fma.rn.f32 	%f136, %f121, %f122, %f136;
$L__BB0_58:
	setp.ne.s32 	%p30, %r8, 0;
	@%p30 bra 	$L__BB0_60;
	ld.shared.f32 	%f123, [%r5+104];
	ld.shared.f32 	%f124, [%r9+3328];
	fma.rn.f32 	%f136, %f123, %f124, %f136;
$L__BB0_60:
	setp.ne.s32 	%p31, %r8, 0;
	@%p31 bra 	$L__BB0_62;
	ld.shared.f32 	%f125, [%r5+108];
	ld.shared.f32 	%f126, [%r9+3456];
	fma.rn.f32 	%f136, %f125, %f126, %f136;
$L__BB0_62:
	setp.ne.s32 	%p32, %r8, 0;
	@%p32 bra 	$L__BB0_64;
	ld.shared.f32 	%f127, [%r5+112];
	ld.shared.f32 	%f128, [%r9+3584];
	fma.rn.f32 	%f136, %f127, %f128, %f136;
$L__BB0_64:
	setp.ne.s32 	%p33, %r8, 0;
	@%p33 bra 	$L__BB0_66;
	ld.shared.f32 	%f129, [%r5+116];
	ld.shared.f32 	%f130, [%r9+3712];
	fma.rn.f32 	%f136, %f129, %f130, %f136;
$L__BB0_66:
	setp.ne.s32 	%p34, %r8, 0;
	@%p34 bra 	$L__BB0_68;
	ld.shared.f32 	%f131, [%r5+120];
	ld.shared.f32 	%f132, [%r9+3840];
	fma.rn.f32 	%f136, %f131, %f132, %f136;
$L__BB0_68:
	setp.ne.s32 	%p35, %r8, 0;
	@%p35 bra 	$L__BB0_70;
	ld.shared.f32 	%f133, [%r5+124];
	ld.shared.f32 	%f134, [%r9+3968];
	fma.rn.f32 	%f136, %f133, %f134, %f136;
$L__BB0_70:
	bar.sync 	0;
	add.s32 	%r36, %r36, 1;
	setp.ne.s32 	%p36, %r36, 0;
	add.s32 	%r35, %r35, %r12;
	add.s32 	%r34, %r34, 32;
	@%p36 bra 	$L__BB0_2;
$L__BB0_71:
	cvta.to.global.u64 	%rd10, %rd5;
	mad.lo.s32 	%r33, %r20, %r2, %r4;
	mul.wide.s32 	%rd11, %r33, 4;
	add.s64 	%rd12, %rd10, %rd11;
	st.global.f32 	[%rd12], %f136;
	ret;

}


// ===== COMPILED SASS (sm_100) =====

	.target	sm_100

	.elftype	@"ET_EXEC"


//--------------------- .note.nv.tkinfo           --------------------------
	.section	.note.nv.tkinfo,"",@"SHT_NOTE"
	.sectionflags	@"SHF_NOTE_NV_TKINFO"
	.tkinfo
        /*0018*/ 	.word	0x00000002
        /*0030*/ 	.string	""
        /*0030*/ 	.string	"ptxas"
        /*0030*/ 	.string	"Cuda compilation tools, release 13.0, V13.0.88"
        /*0030*/ 	.string	"Build cuda_13.0.r13.0/compiler.36424714_0"
        /*0030*/ 	.string	"-arch sm_100 -m 64 "



//--------------------- .note.nv.cuinfo           --------------------------
	.section	.note.nv.cuinfo,"",@"SHT_NOTE"
	.sectionflags	@"SHF_NOTE_NV_CUINFO"
        /*0018*/ 	.short	0x0002
        /*001a*/ 	.short	0x0064
        /*001c*/ 	.short	0x0082
	.zero		2


//--------------------- .nv.info                  --------------------------
	.section	.nv.info,"",@"SHT_CUDA_INFO"
	.align	4


	//----- nvinfo : EIATTR_REGCOUNT
	.align		4
        /*0000*/ 	.byte	0x04, 0x2f
        /*0002*/ 	.short	(.L_1 - .L_0)
	.align		4
.L_0:
        /*0004*/ 	.word	index@(_Z4GEMMPfS_S_iii)
        /*0008*/ 	.word	0x00000013


	//----- nvinfo : EIATTR_FRAME_SIZE
	.align		4
.L_1:
        /*000c*/ 	.byte	0x04, 0x11
        /*000e*/ 	.short	(.L_3 - .L_2)
	.align		4
.L_2:
        /*0010*/ 	.word	index@(_Z4GEMMPfS_S_iii)
        /*0014*/ 	.word	0x00000000


	//----- nvinfo : EIATTR_MIN_STACK_SIZE
	.align		4
.L_3:
        /*0018*/ 	.byte	0x04, 0x12
        /*001a*/ 	.short	(.L_5 - .L_4)
	.align		4
.L_4:
        /*001c*/ 	.word	index@(_Z4GEMMPfS_S_iii)
        /*0020*/ 	.word	0x00000000
.L_5:


//--------------------- .nv.compat                --------------------------
	.section	.nv.compat,"",@"SHT_CUDA_COMPAT_INFO"
	.align	4
        /*0000*/ 	.byte	0x02, 0x09, 0x00, 0x00, 0x02, 0x02, 0x01, 0x00, 0x02, 0x05, 0x05, 0x00, 0x03, 0x07, 0x01, 0x01
        /*0010*/ 	.byte	0x02, 0x03, 0x00, 0x00, 0x02, 0x06, 0x01, 0x00, 0x04, 0x0b, 0x08, 0x00, 0x09, 0x00, 0x00, 0x00
        /*0020*/ 	.byte	0x00, 0x00, 0x00, 0x00


//--------------------- .nv.info._Z4GEMMPfS_S_iii --------------------------
	.section	.nv.info._Z4GEMMPfS_S_iii,"",@"SHT_CUDA_INFO"
	.sectionflags	@""
	.align	4


	//----- nvinfo : EIATTR_CUDA_API_VERSION
	.align		4
        /*0000*/ 	.byte	0x04, 0x37
        /*0002*/ 	.short	(.L_7 - .L_6)
.L_6:
        /*0004*/ 	.word	0x00000082


	//----- nvinfo : EIATTR_KPARAM_INFO
	.align		4
.L_7:
        /*0008*/ 	.byte	0x04, 0x17
        /*000a*/ 	.short	(.L_9 - .L_8)
.L_8:
        /*000c*/ 	.word	0x00000000
        /*0010*/ 	.short	0x0005
        /*0012*/ 	.short	0x0020
        /*0014*/ 	.byte	0x00, 0xf0, 0x11, 0x00


	//----- nvinfo : EIATTR_KPARAM_INFO
	.align		4
.L_9:
        /*0018*/ 	.byte	0x04, 0x17
        /*001a*/ 	.short	(.L_11 - .L_10)
.L_10:
        /*001c*/ 	.word	0x00000000
        /*0020*/ 	.short	0x0004
        /*0022*/ 	.short	0x001c
        /*0024*/ 	.byte	0x00, 0xf0, 0x11, 0x00


	//----- nvinfo : EIATTR_KPARAM_INFO
	.align		4
.L_11:
        /*0028*/ 	.byte	0x04, 0x17
        /*002a*/ 	.short	(.L_13 - .L_12)
.L_12:
        /*002c*/ 	.word	0x00000000
        /*0030*/ 	.short	0x0003
        /*0032*/ 	.short	0x0018
        /*0034*/ 	.byte	0x00, 0xf0, 0x11, 0x00


	//----- nvinfo : EIATTR_KPARAM_INFO
	.align		4
.L_13:
        /*0038*/ 	.byte	0x04, 0x17
        /*003a*/ 	.short	(.L_15 - .L_14)
.L_14:
        /*003c*/ 	.word	0x00000000
        /*0040*/ 	.short	0x0002
        /*0042*/ 	.short	0x0010
        /*0044*/ 	.byte	0x00, 0xf5, 0x21, 0x00


	//----- nvinfo : EIATTR_KPARAM_INFO
	.align		4
.L_15:
        /*0048*/ 	.byte	0x04, 0x17
        /*004a*/ 	.short	(.L_17 - .L_16)
.L_16:
        /*004c*/ 	.word	0x00000000
        /*0050*/ 	.short	0x0001
        /*0052*/ 	.short	0x0008
        /*0054*/ 	.byte	0x00, 0xf5, 0x21, 0x00


	//----- nvinfo : EIATTR_KPARAM_INFO
	.align		4
.L_17:
        /*0058*/ 	.byte	0x04, 0x17
        /*005a*/ 	.short	(.L_19 - .L_18)
.L_18:
        /*005c*/ 	.word	0x00000000
        /*0060*/ 	.short	0x0000
        /*0062*/ 	.short	0x0000
        /*0064*/ 	.byte	0x00, 0xf5, 0x21, 0x00


	//----- nvinfo : EIATTR_SPARSE_MMA_MASK
	.align		4
.L_19:
        /*0068*/ 	.byte	0x03, 0x50
        /*006a*/ 	.short	0x0000


	//----- nvinfo : EIATTR_MAXREG_COUNT
	.align		4
        /*006c*/ 	.byte	0x03, 0x1b
        /*006e*/ 	.short	0x00ff


	//----- nvinfo : EIATTR_NUM_BARRIERS
	.align		4
        /*0070*/ 	.byte	0x02, 0x4c
        /*0072*/ 	.byte	0x01
	.zero		1


	//----- nvinfo : EIATTR_MERCURY_ISA_VERSION
	.align		4
        /*0074*/ 	.byte	0x03, 0x5f
        /*0076*/ 	.short	0x0101


	//----- nvinfo : EIATTR_VRC_CTA_INIT_COUNT
	.align		4
        /*0078*/ 	.byte	0x02, 0x4a
	.zero		1
	.zero		1


	//----- nvinfo : EIATTR_EXIT_INSTR_OFFSETS
	.align		4
        /*007c*/ 	.byte	0x04, 0x1c
        /*007e*/ 	.short	(.L_21 - .L_20)


	//   ....[0]....
.L_20:
        /*0080*/ 	.word	0x00000bd0


	//----- nvinfo : EIATTR_CRS_STACK_SIZE
	.align		4
.L_21:
        /*0084*/ 	.byte	0x04, 0x1e
        /*0086*/ 	.short	(.L_23 - .L_22)
.L_22:
        /*0088*/ 	.word	0x00000000


	//----- nvinfo : EIATTR_CBANK_PARAM_SIZE
	.align		4
.L_23:
        /*008c*/ 	.byte	0x03, 0x19
        /*008e*/ 	.short	0x0024


	//----- nvinfo : EIATTR_PARAM_CBANK
	.align		4
        /*0090*/ 	.byte	0x04, 0x0a
        /*0092*/ 	.short	(.L_25 - .L_24)
	.align		4
.L_24:
        /*0094*/ 	.word	index@(.nv.constant0._Z4GEMMPfS_S_iii)
        /*0098*/ 	.short	0x0380
        /*009a*/ 	.short	0x0024


	//----- nvinfo : EIATTR_SW_WAR
	.align		4
.L_25:
        /*009c*/ 	.byte	0x04, 0x36
        /*009e*/ 	.short	(.L_27 - .L_26)
.L_26:
        /*00a0*/ 	.word	0x00000008
.L_27:


//--------------------- .nv.callgraph             --------------------------
	.section	.nv.callgraph,"",@"SHT_CUDA_CALLGRAPH"
	.align	4
	.sectionentsize	8
	.align		4
        /*0000*/ 	.word	0x00000000
	.align		4
        /*0004*/ 	.word	0xffffffff
	.align		4
        /*0008*/ 	.word	0x00000000
	.align		4
        /*000c*/ 	.word	0xfffffffe
	.align		4
        /*0010*/ 	.word	0x00000000
	.align		4
        /*0014*/ 	.word	0xfffffffd
	.align		4
        /*0018*/ 	.word	0x00000000
	.align		4
        /*001c*/ 	.word	0xfffffffc


//--------------------- .text._Z4GEMMPfS_S_iii    --------------------------
	.section	.text._Z4GEMMPfS_S_iii,"ax",@progbits
	.align	128
        .global         _Z4GEMMPfS_S_iii
        .type           _Z4GEMMPfS_S_iii,@function
        .size           _Z4GEMMPfS_S_iii,(.L_x_36 - _Z4GEMMPfS_S_iii)
        .other          _Z4GEMMPfS_S_iii,@"STO_CUDA_ENTRY STV_DEFAULT"
_Z4GEMMPfS_S_iii:
.text._Z4GEMMPfS_S_iii:
[----:B------:R-:W-:Y:S01]  /*0000*/  LDC R1, c[0x0][0x37c] ;  /* 0x0000df00ff017b82 */ /* 0x000fe20000000800 */
[----:B------:R-:W0:Y:S01]  /*0010*/  S2R R3, SR_CTAID.Y ;  /* 0x0000000000037919 */ /* 0x000e220000002600 */
[----:B------:R-:W1:Y:S01]  /*0020*/  LDCU UR10, c[0x0][0x3a0] ;  /* 0x00007400ff0a77ac */ /* 0x000e620008000800 */
[----:B------:R-:W-:Y:S01]  /*0030*/  HFMA2 R0, -RZ, RZ, 0, 0 ;  /* 0x00000000ff007431 */ /* 0x000fe200000001ff */
[----:B------:R-:W0:Y:S01]  /*0040*/  S2R R8, SR_TID.Y ;  /* 0x0000000000087919 */ /* 0x000e220000002200 */
[----:B------:R-:W0:Y:S01]  /*0050*/  LDCU UR4, c[0x0][0x364] ;  /* 0x00006c80ff0477ac */ /* 0x000e220008000800 */
[----:B------:R-:W2:Y:S01]  /*0060*/  S2R R4, SR_CTAID.X ;  /* 0x0000000000047919 */ /* 0x000ea20000002500 */
[----:B------:R-:W2:Y:S01]  /*0070*/  LDCU UR5, c[0x0][0x360] ;  /* 0x00006c00ff0577ac */ /* 0x000ea20008000800 */
[----:B------:R-:W2:Y:S01]  /*0080*/  S2R R5, SR_TID.X ;  /* 0x0000000000057919 */ /* 0x000ea20000002100 */
[----:B------:R-:W3:Y:S01]  /*0090*/  LDCU.64 UR8, c[0x0][0x358] ;  /* 0x00006b00ff0877ac */ /* 0x000ee20008000a00 */
[----:B-1----:R-:W-:Y:S01]  /*00a0*/  UISETP.GE.AND UP0, UPT, UR10, 0x1, UPT ;  /* 0x000000010a00788c */ /* 0x002fe2000bf06270 */
[----:B0-----:R-:W-:-:S02]  /*00b0*/  IMAD R2, R3, UR4, R8 ;  /* 0x0000000403027c24 */ /* 0x001fc4000f8e0208 */
[----:B--2---:R-:W-:-:S06]  /*00c0*/  IMAD R3, R4, UR5, R5 ;  /* 0x0000000504037c24 */ /* 0x004fcc000f8e0205 */
[----:B---3--:R-:W-:Y:S05]  /*00d0*/  BRA.U !UP0, `(.L_x_0) ;  /* 0x0000000908a87547 */ /* 0x008fea000b800000 */
[----:B------:R-:W0:Y:S01]  /*00e0*/  S2UR UR7, SR_CgaCtaId ;  /* 0x00000000000779c3 */ /* 0x000e220000008800 */
[----:B------:R-:W1:Y:S01]  /*00f0*/  LDCU UR11, c[0x0][0x39c] ;  /* 0x00007380ff0b77ac */ /* 0x000e620008000800 */
[C---:B------:R-:W-:Y:S01]  /*0100*/  ISETP.GT.U32.AND P0, PT, R5.reuse, 0x1f, PT ;  /* 0x0000001f0500780c */ /* 0x040fe20003f04070 */
[----:B------:R-:W-:Y:S01]  /*0110*/  IMAD R11, R2, UR10, R5 ;  /* 0x0000000a020b7c24 */ /* 0x000fe2000f8e0205 */
[----:B------:R-:W-:Y:S01]  /*0120*/  LOP3.LUT R16, R5, 0x3e0, R8, 0xc8, !PT ;  /* 0x000003e005107812 */ /* 0x000fe200078ec808 */
[----:B------:R-:W-:Y:S01]  /*0130*/  UMOV UR5, 0x400 ;  /* 0x0000040000057882 */ /* 0x000fe20000000000 */
[----:B------:R-:W-:Y:S01]  /*0140*/  UIADD3 UR4, UPT, UPT, UR10, 0x1f, URZ ;  /* 0x0000001f0a047890 */ /* 0x000fe2000fffe0ff */
[----:B------:R-:W-:Y:S01]  /*0150*/  MOV R0, RZ ;  /* 0x000000ff00007202 */ /* 0x000fe20000000f00 */
[----:B------:R-:W2:Y:S01]  /*0160*/  LDC R10, c[0x0][0x39c] ;  /* 0x0000e700ff0a7b82 */ /* 0x000ea20000000800 */
[----:B------:R-:W-:Y:S02]  /*0170*/  UIADD3 UR6, UPT, UPT, UR5, 0x1000, URZ ;  /* 0x0000100005067890 */ /* 0x000fe4000fffe0ff */
[----:B------:R-:W-:-:S04]  /*0180*/  USHF.R.U32.HI UR4, URZ, 0x5, UR4 ;  /* 0x00000005ff047899 */ /* 0x000fc80008011604 */
[----:B------:R-:W-:Y:S01]  /*0190*/  UIADD3 UR4, UPT, UPT, -UR4, URZ, URZ ;  /* 0x000000ff04047290 */ /* 0x000fe2000fffe1ff */
[----:B-1----:R-:W-:Y:S01]  /*01a0*/  IMAD R15, R8, UR11, R3 ;  /* 0x0000000b080f7c24 */ /* 0x002fe2000f8e0203 */
[----:B0-----:R-:W-:Y:S02]  /*01b0*/  ULEA UR5, UR7, UR5, 0x18 ;  /* 0x0000000507057291 */ /* 0x001fe4000f8ec0ff */
[----:B------:R-:W-:-:S04]  /*01c0*/  ULEA UR6, UR7, UR6, 0x18 ;  /* 0x0000000607067291 */ /* 0x000fc8000f8ec0ff */
[C---:B------:R-:W-:Y:S02]  /*01d0*/  LEA R12, R8.reuse, UR5, 0x7 ;  /* 0x00000005080c7c11 */ /* 0x040fe4000f8e38ff */
[C---:B------:R-:W-:Y:S02]  /*01e0*/  LEA R13, R5.reuse, UR6, 0x2 ;  /* 0x00000006050d7c11 */ /* 0x040fe4000f8e10ff */
[----:B------:R-:W-:Y:S02]  /*01f0*/  LEA R14, R5, R12, 0x2 ;  /* 0x0000000c050e7211 */ /* 0x000fe400078e10ff */
[----:B------:R-:W-:-:S07]  /*0200*/  LEA R9, R8, R13, 0x7 ;  /* 0x0000000d08097211 */ /* 0x000fce00078e38ff */
.L_x_34:
[----:B------:R-:W-:Y:S01]  /*0210*/  ISETP.GT.U32.AND P1, PT, R8, 0x1f, PT ;  /* 0x0000001f0800780c */ /* 0x000fe20003f24070 */
[----:B------:R-:W0:-:S12]  /*0220*/  @!P0 LDC.64 R6, c[0x0][0x380] ;  /* 0x0000e000ff068b82 */ /* 0x000e180000000a00 */
[----:B------:R-:W1:Y:S01]  /*0230*/  @!P1 LDC.64 R4, c[0x0][0x388] ;  /* 0x0000e200ff049b82 */ /* 0x000e620000000a00 */
[----:B0-----:R-:W-:-:S06]  /*0240*/  @!P0 IMAD.WIDE.U32 R6, R11, 0x4, R6 ;  /* 0x000000040b068825 */ /* 0x001fcc00078e0006 */
[----:B------:R-:W3:Y:S01]  /*0250*/  @!P0 LDG.E R7, desc[UR8][R6.64] ;  /* 0x0000000806078981 */ /* 0x000ee2000c1e1900 */
[----:B-1----:R-:W-:-:S06]  /*0260*/  @!P1 IMAD.WIDE.U32 R4, R15, 0x4, R4 ;  /* 0x000000040f049825 */ /* 0x002fcc00078e0004 */
[----:B------:R-:W4:Y:S01]  /*0270*/  @!P1 LDG.E R4, desc[UR8][R4.64] ;  /* 0x0000000804049981 */ /* 0x000f22000c1e1900 */
[----:B------:R-:W-:Y:S01]  /*0280*/  UIADD3 UR4, UPT, UPT, UR4, 0x1, URZ ;  /* 0x0000000104047890 */ /* 0x000fe2000fffe0ff */
[----:B------:R-:W-:Y:S03]  /*0290*/  BSSY.RECONVERGENT B0, `(.L_x_1) ;  /* 0x000000d000007945 */ /* 0x000fe60003800200 */
[----:B------:R-:W-:Y:S01]  /*02a0*/  UISETP.NE.AND UP0, UPT, UR4, URZ, UPT ;  /* 0x000000ff0400728c */ /* 0x000fe2000bf05270 */
[----:B---3--:R0:W-:Y:S04]  /*02b0*/  @!P0 STS [R14], R7 ;  /* 0x000000070e008388 */ /* 0x0081e80000000800 */
[----:B----4-:R0:W-:Y:S01]  /*02c0*/  @!P1 STS [R9], R4 ;  /* 0x0000000409009388 */ /* 0x0101e20000000800 */
[----:B------:R-:W-:Y:S01]  /*02d0*/  BAR.SYNC.DEFER_BLOCKING 0x0 ;  /* 0x0000000000007b1d */ /* 0x000fe20000010000 */
[----:B------:R-:W-:-:S13]  /*02e0*/  ISETP.NE.AND P1, PT, R16, RZ, PT ;  /* 0x000000ff1000720c */ /* 0x000fda0003f25270 */
[----:B0-----:R-:W-:Y:S05]  /*02f0*/  @P1 BRA `(.L_x_2) ;  /* 0x0000000000181947 */ /* 0x001fea0003800000 */
[----:B------:R-:W-:Y:S04]  /*0300*/  LDS R5, [R12] ;  /* 0x000000000c057984 */ /* 0x000fe80000000800 */
[----:B------:R-:W0:Y:S04]  /*0310*/  LDS R4, [R13] ;  /* 0x000000000d047984 */ /* 0x000e280000000800 */
[----:B------:R-:W-:Y:S04]  /*0320*/  LDS R6, [R12+0x4] ;  /* 0x000004000c067984 */ /* 0x000fe80000000800 */
[----:B------:R-:W1:Y:S01]  /*0330*/  LDS R7, [R13+0x80] ;  /* 0x000080000d077984 */ /* 0x000e620000000800 */
[----:B0-----:R-:W-:-:S04]  /*0340*/  FFMA R0, R5, R4, R0 ;  /* 0x0000000405007223 */ /* 0x001fc80000000000 */
[----:B-1----:R-:W-:-:S07]  /*0350*/  FFMA R0, R7, R6, R0 ;  /* 0x0000000607007223 */ /* 0x002fce0000000000 */
.L_x_2:
[----:B------:R-:W-:Y:S05]  /*0360*/  BSYNC.RECONVERGENT B0 ;  /* 0x0000000000007941 */ /* 0x000fea0003800200 */
.L_x_1:
[----:B------:R-:W-:Y:S04]  /*0370*/  BSSY.RECONVERGENT B0, `(.L_x_3) ;  /* 0x000007b000007945 */ /* 0x000fe80003800200 */
[----:B------:R-:W-:Y:S04]  /*0380*/  BSSY.RELIABLE B1, `(.L_x_4) ;  /* 0x0000076000017945 */ /* 0x000fe80003800100 */
[----:B------:R-:W-:Y:S05]  /*0390*/  @P1 BRA `(.L_x_5) ;  /* 0x00000000001c1947 */ /* 0x000fea0003800000 */
[----:B------:R-:W-:Y:S04]  /*03a0*/  LDS R4, [R12+0x8] ;  /* 0x000008000c047984 */ /* 0x000fe80000000800 */
[----:B------:R-:W0:Y:S02]  /*03b0*/  LDS R5, [R13+0x100] ;  /* 0x000100000d057984 */ /* 0x000e240000000800 */
[----:B0-----:R-:W-:Y:S01]  /*03c0*/  FFMA R0, R5, R4, R0 ;  /* 0x0000000405007223 */ /* 0x001fe20000000000 */
[----:B------:R-:W-:Y:S06]  /*03d0*/  @P1 BRA `(.L_x_6) ;  /* 0x00000000001c1947 */ /* 0x000fec0003800000 */
[----:B------:R-:W-:Y:S04]  /*03e0*/  LDS R4, [R12+0xc] ;  /* 0x00000c000c047984 */ /* 0x000fe80000000800 */
[----:B------:R-:W0:Y:S02]  /*03f0*/  LDS R5, [R13+0x180] ;  /* 0x000180000d057984 */ /* 0x000e240000000800 */
[----:B0-----:R-:W-:-:S07]  /*0400*/  FFMA R0, R5, R4, R0 ;  /* 0x0000000405007223 */ /* 0x001fce0000000000 */
.L_x_5:
[----:B------:R-:W-:Y:S05]  /*0410*/  @P1 BRA `(.L_x_7) ;  /* 0x00000000001c1947 */ /* 0x000fea0003800000 */
[----:B------:R-:W-:Y:S04]  /*0420*/  LDS R5, [R12+0x10] ;  /* 0x000010000c057984 */ /* 0x000fe80000000800 */
[----:B------:R-:W0:Y:S02]  /*0430*/  LDS R4, [R13+0x200] ;  /* 0x000200000d047984 */ /* 0x000e240000000800 */
[----:B0-----:R-:W-:-:S07]  /*0440*/  FFMA R0, R5, R4, R0 ;  /* 0x0000000405007223 */ /* 0x001fce0000000000 */
.L_x_6:
[----:B------:R-:W-:Y:S05]  /*0450*/  @P1 BRA `(.L_x_8) ;  /* 0x00000000001c1947 */ /* 0x000fea0003800000 */
[----:B------:R-:W-:Y:S04]  /*0460*/  LDS R4, [R12+0x14] ;  /* 0x000014000c047984 */ /* 0x000fe80000000800 */
[----:B------:R-:W0:Y:S02]  /*0470*/  LDS R5, [R13+0x280] ;  /* 0x000280000d057984 */ /* 0x000e240000000800 */
[----:B0-----:R-:W-:-:S07]  /*0480*/  FFMA R0, R5, R4, R0 ;  /* 0x0000000405007223 */ /* 0x001fce0000000000 */
.L_x_7:
[----:B------:R-:W-:Y:S05]  /*0490*/  @P1 BRA `(.L_x_9) ;  /* 0x00000000001c1947 */ /* 0x000fea0003800000 */
[----:B------:R-:W-:Y:S04]  /*04a0*/  LDS R4, [R12+0x18] ;  /* 0x000018000c047984 */ /* 0x000fe80000000800 */
[----:B------:R-:W0:Y:S02]  /*04b0*/  LDS R5, [R13+0x300] ;  /* 0x000300000d057984 */ /* 0x000e240000000800 */
[----:B0-----:R-:W-:-:S07]  /*04c0*/  FFMA R0, R5, R4, R0 ;  /* 0x0000000405007223 */ /* 0x001fce0000000000 */
.L_x_8:
[----:B------:R-:W-:Y:S05]  /*04d0*/  @P1 BRA `(.L_x_10) ;  /* 0x00000000001c1947 */ /* 0x000fea0003800000 */
[----:B------:R-:W-:Y:S04]  /*04e0*/  LDS R4, [R12+0x1c] ;  /* 0x00001c000c047984 */ /* 0x000fe80000000800 */
[----:B------:R-:W0:Y:S02]  /*04f0*/  LDS R5, [R13+0x380] ;  /* 0x000380000d057984 */ /* 0x000e240000000800 */
[----:B0-----:R-:W-:-:S07]  /*0500*/  FFMA R0, R5, R4, R0 ;  /* 0x0000000405007223 */ /* 0x001fce0000000000 */
.L_x_9:
[----:B------:R-:W-:Y:S05]  /*0510*/  @P1 BRA `(.L_x_11) ;  /* 0x00000000001c1947 */ /* 0x000fea0003800000 */
[----:B------:R-:W-:Y:S04]  /*0520*/  LDS R5, [R12+0x20] ;  /* 0x000020000c057984 */ /* 0x000fe80000000800 */
[----:B------:R-:W0:Y:S02]  /*0530*/  LDS R4, [R13+0x400] ;  /* 0x000400000d047984 */ /* 0x000e240000000800 */
[----:B0-----:R-:W-:-:S07]  /*0540*/  FFMA R0, R5, R4, R0 ;  /* 0x0000000405007223 */ /* 0x001fce0000000000 */
.L_x_10:
[----:B------:R-:W-:Y:S05]  /*0550*/  @P1 BRA `(.L_x_12) ;  /* 0x00000000001c1947 */ /* 0x000fea0003800000 */
[----:B------:R-:W-:Y:S04]  /*0560*/  LDS R4, [R12+0x24] ;  /* 0x000024000c047984 */ /* 0x000fe80000000800 */
[----:B------:R-:W0:Y:S02]  /*0570*/  LDS R5, [R13+0x480] ;  /* 0x000480000d057984 */ /* 0x000e240000000800 */
[----:B0-----:R-:W-:-:S07]  /*0580*/  FFMA R0, R5, R4, R0 ;  /* 0x0000000405007223 */ /* 0x001fce0000000000 */
.L_x_11:
[----:B------:R-:W-:Y:S05]  /*0590*/  @P1 BRA `(.L_x_13) ;  /* 0x00000000001c1947 */ /* 0x000fea0003800000 */
[----:B------:R-:W-:Y:S04]  /*05a0*/  LDS R4, [R12+0x28] ;  /* 0x000028000c047984 */ /* 0x000fe80000000800 */
[----:B------:R-:W0:Y:S02]  /*05b0*/  LDS R5, [R13+0x500] ;  /* 0x000500000d057984 */ /* 0x000e240000000800 */
[----:B0-----:R-:W-:-:S07]  /*05c0*/  FFMA R0, R5, R4, R0 ;  /* 0x0000000405007223 */ /* 0x001fce0000000000 */
.L_x_12:
[----:B------:R-:W-:Y:S05]  /*05d0*/  @P1 BRA `(.L_x_14) ;  /* 0x00000000001c1947 */ /* 0x000fea0003800000 */
[----:B------:R-:W-:Y:S04]  /*05e0*/  LDS R4, [R12+0x2c] ;  /* 0x00002c000c047984 */ /* 0x000fe80000000800 */
[----:B------:R-:W0:Y:S02]  /*05f0*/  LDS R5, [R13+0x580] ;  /* 0x000580000d057984 */ /* 0x000e240000000800 */
[----:B0-----:R-:W-:-:S07]  /*0600*/  FFMA R0, R5, R4, R0 ;  /* 0x0000000405007223 */ /* 0x001fce0000000000 */
.L_x_13:
[----:B------:R-:W-:Y:S05]  /*0610*/  @P1 BRA `(.L_x_15) ;  /* 0x00000000001c1947 */ /* 0x000fea0003800000 */
[----:B------:R-:W-:Y:S04]  /*0620*/  LDS R5, [R12+0x30] ;  /* 0x000030000c057984 */ /* 0x000fe80000000800 */
[----:B------:R-:W0:Y:S02]  /*0630*/  LDS R4, [R13+0x600] ;  /* 0x000600000d047984 */ /* 0x000e240000000800 */
[----:B0-----:R-:W-:-:S07]  /*0640*/  FFMA R0, R5, R4, R0 ;  /* 0x0000000405007223 */ /* 0x001fce0000000000 */
.L_x_14:
[----:B------:R-:W-:Y:S05]  /*0650*/  @P1 BRA `(.L_x_16) ;  /* 0x00000000001c1947 */ /* 0x000fea0003800000 */
[----:B------:R-:W-:Y:S04]  /*0660*/  LDS R4, [R12+0x34] ;  /* 0x000034000c047984 */ /* 0x000fe80000000800 */
[----:B------:R-:W0:Y:S02]  /*0670*/  LDS R5, [R13+0x680] ;  /* 0x000680000d057984 */ /* 0x000e240000000800 */
[----:B0-----:R-:W-:-:S07]  /*0680*/  FFMA R0, R5, R4, R0 ;  /* 0x0000000405007223 */ /* 0x001fce0000000000 */
.L_x_15:
[----:B------:R-:W-:Y:S05]  /*0690*/  @P1 BRA `(.L_x_17) ;  /* 0x00000000001c1947 */ /* 0x000fea0003800000 */
[----:B------:R-:W-:Y:S04]  /*06a0*/  LDS R4, [R12+0x38] ;  /* 0x000038000c047984 */ /* 0x000fe80000000800 */
[----:B------:R-:W0:Y:S02]  /*06b0*/  LDS R5, [R13+0x700] ;  /* 0x000700000d057984 */ /* 0x000e240000000800 */
[----:B0-----:R-:W-:-:S07]  /*06c0*/  FFMA R0, R5, R4, R0 ;  /* 0x0000000405007223 */ /* 0x001fce0000000000 */
.L_x_16:
[----:B------:R-:W-:Y:S05]  /*06d0*/  @P1 BRA `(.L_x_18) ;  /* 0x00000000001c1947 */ /* 0x000fea0003800000 */
[----:B------:R-:W-:Y:S04]  /*06e0*/  LDS R4, [R12+0x3c] ;  /* 0x00003c000c047984 */ /* 0x000fe80000000800 */
[----:B------:R-:W0:Y:S02]  /*06f0*/  LDS R5, [R13+0x780] ;  /* 0x000780000d057984 */ /* 0x000e240000000800 */
[----:B0-----:R-:W-:-:S07]  /*0700*/  FFMA R0, R5, R4, R0 ;  /* 0x0000000405007223 */ /* 0x001fce0000000000 */
.L_x_17:
[----:B------:R-:W-:Y:S05]  /*0710*/  @P1 BRA `(.L_x_19) ;  /* 0x00000000001c1947 */ /* 0x000fea0003800000 */
[----:B------:R-:W-:Y:S04]  /*0720*/  LDS R5, [R12+0x40] ;  /* 0x000040000c057984 */ /* 0x000fe80000000800 */
[----:B------:R-:W0:Y:S02]  /*0730*/  LDS R4, [R13+0x800] ;  /* 0x000800000d047984 */ /* 0x000e240000000800 */
[----:B0-----:R-:W-:-:S07]  /*0740*/  FFMA R0, R5, R4, R0 ;  /* 0x0000000405007223 */ /* 0x001fce0000000000 */
.L_x_18:
[----:B------:R-:W-:Y:S05]  /*0750*/  @P1 BRA `(.L_x_20) ;  /* 0x00000000001c1947 */ /* 0x000fea0003800000 */
[----:B------:R-:W-:Y:S04]  /*0760*/  LDS R4, [R12+0x44] ;  /* 0x000044000c047984 */ /* 0x000fe80000000800 */
[----:B------:R-:W0:Y:S02]  /*0770*/  LDS R5, [R13+0x880] ;  /* 0x000880000d057984 */ /* 0x000e240000000800 */
[----:B0-----:R-:W-:-:S07]  /*0780*/  FFMA R0, R5, R4, R0 ;  /* 0x0000000405007223 */ /* 0x001fce0000000000 */
.L_x_19:
[----:B------:R-:W-:Y:S05]  /*0790*/  @P1 BRA `(.L_x_21) ;  /* 0x00000000001c1947 */ /* 0x000fea0003800000 */
[----:B------:R-:W-:Y:S04]  /*07a0*/  LDS R4, [R12+0x48] ;  /* 0x000048000c047984 */ /* 0x000fe80000000800 */
[----:B------:R-:W0:Y:S02]  /*07b0*/  LDS R5, [R13+0x900] ;  /* 0x000900000d057984 */ /* 0x000e240000000800 */
[----:B0-----:R-:W-:-:S07]  /*07c0*/  FFMA R0, R5, R4, R0 ;  /* 0x0000000405007223 */ /* 0x001fce0000000000 */
.L_x_20:
[----:B------:R-:W-:Y:S05]  /*07d0*/  @P1 BRA `(.L_x_22) ;  /* 0x00000000001c1947 */ /* 0x000fea0003800000 */
[----:B------:R-:W-:Y:S04]  /*07e0*/  LDS R4, [R12+0x4c] ;  /* 0x00004c000c047984 */ /* 0x000fe80000000800 */
[----:B------:R-:W0:Y:S02]  /*07f0*/  LDS R5, [R13+0x980] ;  /* 0x000980000d057984 */ /* 0x000e240000000800 */
[----:B0-----:R-:W-:-:S07]  /*0800*/  FFMA R0, R5, R4, R0 ;  /* 0x0000000405007223 */ /* 0x001fce0000000000 */
.L_x_21:
[----:B------:R-:W-:Y:S05]  /*0810*/  @P1 BRA `(.L_x_23) ;  /* 0x00000000001c1947 */ /* 0x000fea0003800000 */
[----:B------:R-:W-:Y:S04]  /*0820*/  LDS R5, [R12+0x50] ;  /* 0x000050000c057984 */ /* 0x000fe80000000800 */
[----:B------:R-:W0:Y:S02]  /*0830*/  LDS R4, [R13+0xa00] ;  /* 0x000a00000d047984 */ /* 0x000e240000000800 */
[----:B0-----:R-:W-:-:S07]  /*0840*/  FFMA R0, R5, R4, R0 ;  /* 0x0000000405007223 */ /* 0x001fce0000000000 */
.L_x_22:
[----:B------:R-:W-:Y:S05]  /*0850*/  @P1 BRA `(.L_x_24) ;  /* 0x00000000001c1947 */ /* 0x000fea0003800000 */
[----:B------:R-:W-:Y:S04]  /*0860*/  LDS R4, [R12+0x54] ;  /* 0x000054000c047984 */ /* 0x000fe80000000800 */
[----:B------:R-:W0:Y:S02]  /*0870*/  LDS R5, [R13+0xa80] ;  /* 0x000a80000d057984 */ /* 0x000e240000000800 */
[----:B0-----:R-:W-:-:S07]  /*0880*/  FFMA R0, R5, R4, R0 ;  /* 0x0000000405007223 */ /* 0x001fce0000000000 */
.L_x_23:
[----:B------:R-:W-:Y:S05]  /*0890*/  @P1 BRA `(.L_x_25) ;  /* 0x00000000001c1947 */ /* 0x000fea0003800000 */
[----:B------:R-:W-:Y:S04]  /*08a0*/  LDS R4, [R12+0x58] ;  /* 0x000058000c047984 */ /* 0x000fe80000000800 */
[----:B------:R-:W0:Y:S02]  /*08b0*/  LDS R5, [R13+0xb00] ;  /* 0x000b00000d057984 */ /* 0x000e240000000800 */
[----:B0-----:R-:W-:-:S07]  /*08c0*/  FFMA R0, R5, R4, R0 ;  /* 0x0000000405007223 */ /* 0x001fce0000000000 */
.L_x_24:
[----:B------:R-:W-:Y:S05]  /*08d0*/  @P1 BRA `(.L_x_26) ;  /* 0x00000000001c1947 */ /* 0x000fea0003800000 */
[----:B------:R-:W-:Y:S04]  /*08e0*/  LDS R4, [R12+0x5c] ;  /* 0x00005c000c047984 */ /* 0x000fe80000000800 */
[----:B------:R-:W0:Y:S02]  /*08f0*/  LDS R5, [R13+0xb80] ;  /* 0x000b80000d057984 */ /* 0x000e240000000800 */
[----:B0-----:R-:W-:-:S07]  /*0900*/  FFMA R0, R5, R4, R0 ;  /* 0x0000000405007223 */ /* 0x001fce0000000000 */
.L_x_25:
[----:B------:R-:W-:Y:S05]  /*0910*/  @P1 BRA `(.L_x_27) ;  /* 0x00000000001c1947 */ /* 0x000fea0003800000 */
[----:B------:R-:W-:Y:S04]  /*0920*/  LDS R5, [R12+0x60] ;  /* 0x000060000c057984 */ /* 0x000fe80000000800 */
[----:B------:R-:W0:Y:S02]  /*0930*/  LDS R4, [R13+0xc00] ;  /* 0x000c00000d047984 */ /* 0x000e240000000800 */
[----:B0-----:R-:W-:-:S07]  /*0940*/  FFMA R0, R5, R4, R0 ;  /* 0x0000000405007223 */ /* 0x001fce0000000000 */
.L_x_26:
[----:B------:R-:W-:Y:S05]  /*0950*/  @P1 BRA `(.L_x_28) ;  /* 0x00000000001c1947 */ /* 0x000fea0003800000 */
[----:B------:R-:W-:Y:S04]  /*0960*/  LDS R4, [R12+0x64] ;  /* 0x000064000c047984 */ /* 0x000fe80000000800 */
[----:B------:R-:W0:Y:S02]  /*0970*/  LDS R5, [R13+0xc80] ;  /* 0x000c80000d057984 */ /* 0x000e240000000800 */
[----:B0-----:R-:W-:-:S07]  /*0980*/  FFMA R0, R5, R4, R0 ;  /* 0x0000000405007223 */ /* 0x001fce0000000000 */
.L_x_27:
[----:B------:R-:W-:Y:S05]  /*0990*/  @P1 BRA `(.L_x_29) ;  /* 0x00000000001c1947 */ /* 0x000fea0003800000 */
[----:B------:R-:W-:Y:S04]  /*09a0*/  LDS R4, [R12+0x68] ;  /* 0x000068000c047984 */ /* 0x000fe80000000800 */
[----:B------:R-:W0:Y:S02]  /*09b0*/  LDS R5, [R13+0xd00] ;  /* 0x000d00000d057984 */ /* 0x000e240000000800 */
[----:B0-----:R-:W-:-:S07]  /*09c0*/  FFMA R0, R5, R4, R0 ;  /* 0x0000000405007223 */ /* 0x001fce0000000000 */
.L_x_28:
[----:B------:R-:W-:Y:S05]  /*09d0*/  @P1 BRA `(.L_x_30) ;  /* 0x00000000001c1947 */ /* 0x000fea0003800000 */
[----:B------:R-:W-:Y:S04]  /*09e0*/  LDS R4, [R12+0x6c] ;  /* 0x00006c000c047984 */ /* 0x000fe80000000800 */
[----:B------:R-:W0:Y:S02]  /*09f0*/  LDS R5, [R13+0xd80] ;  /* 0x000d80000d057984 */ /* 0x000e240000000800 */
[----:B0-----:R-:W-:-:S07]  /*0a00*/  FFMA R0, R5, R4, R0 ;  /* 0x0000000405007223 */ /* 0x001fce0000000000 */
.L_x_29:
[----:B------:R-:W-:Y:S05]  /*0a10*/  @P1 BRA `(.L_x_31) ;  /* 0x00000000001c1947 */ /* 0x000fea0003800000 */
[----:B------:R-:W-:Y:S04]  /*0a20*/  LDS R5, [R12+0x70] ;  /* 0x000070000c057984 */ /* 0x000fe80000000800 */
[----:B------:R-:W0:Y:S02]  /*0a30*/  LDS R4, [R13+0xe00] ;  /* 0x000e00000d047984 */ /* 0x000e240000000800 */
[----:B0-----:R-:W-:-:S07]  /*0a40*/  FFMA R0, R5, R4, R0 ;  /* 0x0000000405007223 */ /* 0x001fce0000000000 */
.L_x_30:
[----:B------:R-:W-:Y:S05]  /*0a50*/  @P1 BRA `(.L_x_32) ;  /* 0x0000000000201947 */ /* 0x000fea0003800000 */
[----:B------:R-:W-:Y:S04]  /*0a60*/  LDS R4, [R12+0x74] ;  /* 0x000074000c047984 */ /* 0x000fe80000000800 */
[----:B------:R-:W0:Y:S02]  /*0a70*/  LDS R5, [R13+0xe80] ;  /* 0x000e80000d057984 */ /* 0x000e240000000800 */
[----:B0-----:R-:W-:-:S07]  /*0a80*/  FFMA R0, R5, R4, R0 ;  /* 0x0000000405007223 */ /* 0x001fce0000000000 */
.L_x_31:
[----:B------:R-:W-:Y:S05]  /*0a90*/  @P1 BREAK.RELIABLE B1 ;  /* 0x0000000000011942 */ /* 0x000fea0003800100 */
[----:B------:R-:W-:Y:S05]  /*0aa0*/  @P1 BRA `(.L_x_33) ;  /* 0x00000000001c1947 */ /* 0x000fea0003800000 */
[----:B------:R-:W-:Y:S04]  /*0ab0*/  LDS R4, [R12+0x78] ;  /* 0x000078000c047984 */ /* 0x000fe80000000800 */
[----:B------:R-:W0:Y:S02]  /*0ac0*/  LDS R5, [R13+0xf00] ;  /* 0x000f00000d057984 */ /* 0x000e240000000800 */
[----:B0-----:R-:W-:-:S07]  /*0ad0*/  FFMA R0, R5, R4, R0 ;  /* 0x0000000405007223 */ /* 0x001fce0000000000 */
.L_x_32:
[----:B------:R-:W-:Y:S05]  /*0ae0*/  BSYNC.RELIABLE B1 ;  /* 0x0000000000017941 */ /* 0x000fea0003800100 */
.L_x_4:
[----:B------:R-:W-:Y:S04]  /*0af0*/  @!P1 LDS R4, [R12+0x7c] ;  /* 0x00007c000c049984 */ /* 0x000fe80000000800 */
[----:B------:R-:W0:Y:S02]  /*0b00*/  @!P1 LDS R5, [R13+0xf80] ;  /* 0x000f80000d059984 */ /* 0x000e240000000800 */
[----:B0-----:R-:W-:-:S07]  /*0b10*/  @!P1 FFMA R0, R5, R4, R0 ;  /* 0x0000000405009223 */ /* 0x001fce0000000000 */
.L_x_33:
[----:B------:R-:W-:Y:S05]  /*0b20*/  BSYNC.RECONVERGENT B0 ;  /* 0x0000000000007941 */ /* 0x000fea0003800200 */
.L_x_3:
[----:B------:R-:W-:Y:S05]  /*0b30*/  WARPSYNC.ALL ;  /* 0x0000000000007948 */ /* 0x000fea0003800000 */
[----:B------:R-:W-:Y:S01]  /*0b40*/  BAR.SYNC.DEFER_BLOCKING 0x0 ;  /* 0x0000000000007b1d */ /* 0x000fe20000010000 */
[----:B--2---:R-:W-:Y:S02]  /*0b50*/  LEA R15, R10, R15, 0x5 ;  /* 0x0000000f0a0f7211 */ /* 0x004fe400078e28ff */
[----:B------:R-:W-:-:S03]  /*0b60*/  IADD3 R11, PT, PT, R11, 0x20, RZ ;  /* 0x000000200b0b7810 */ /* 0x000fc60007ffe0ff */
[----:B------:R-:W-:Y:S05]  /*0b70*/  BRA.U UP0, `(.L_x_34) ;  /* 0xfffffff500a47547 */ /* 0x000fea000b83ffff */
.L_x_0:
[----:B------:R-:W0:Y:S01]  /*0b80*/  LDC.64 R4, c[0x0][0x390] ;  /* 0x0000e400ff047b82 */ /* 0x000e220000000a00 */
[----:B------:R-:W1:Y:S02]  /*0b90*/  LDCU UR5, c[0x0][0x39c] ;  /* 0x00007380ff0577ac */ /* 0x000e640008000800 */
[----:B-1----:R-:W-:-:S04]  /*0ba0*/  IMAD R3, R2, UR5, R3 ;  /* 0x0000000502037c24 */ /* 0x002fc8000f8e0203 */
[----:B0-----:R-:W-:-:S05]  /*0bb0*/  IMAD.WIDE R2, R3, 0x4, R4 ;  /* 0x0000000403027825 */ /* 0x001fca00078e0204 */
[----:B------:R-:W-:Y:S01]  /*0bc0*/  STG.E desc[UR8][R2.64], R0 ;  /* 0x0000000002007986 */ /* 0x000fe2000c101908 */
[----:B------:R-:W-:Y:S05]  /*0bd0*/  EXIT ;  /* 0x000000000000794d */ /* 0x000fea0003800000 */
.L_x_35:
[----:B------:R-:W-:-:S00]  /*0be0*/  BRA `(.L_x_35) ;  /* 0xfffffffc00fc7947 */ /* 0x000fc0000383ffff */
[----:B------:R-:W-:-:S00]  /*0bf0*/  NOP ;  /* 0x0000000000007918 */ /* 0x000fc00000000000 */
        /* <DEDUP_REMOVED lines=8> */
.L_x_36:


//--------------------- .nv.shared._Z4GEMMPfS_S_iii --------------------------
	.section	.nv.shared._Z4GEMMPfS_S_iii,"aw",@nobits
	.sectionflags	@""
	.align	4
.nv.shared._Z4GEMMPfS_S_iii:
	.zero		9216


//--------------------- .nv.shared.reserved.0     --------------------------
	.section	.nv.shared.reserved.0,"aw",@nobits
	.weak		__nv_reservedSMEM_offset_0_alias
	.size		__nv_reservedSMEM_offset_0_alias, 0, 64
	.other		__nv_reservedSMEM_offset_0_alias,@"STO_CUDA_RESERVED_SHARED STV_DEFAULT"
__nv_reservedSMEM_offset_0_alias:
	.zero		0
	.zero		64


//--------------------- .nv.constant0._Z4GEMMPfS_S_iii --------------------------
	.section	.nv.constant0._Z4GEMMPfS_S_iii,"a",@progbits
	.sectionflags	@""
	.align	4
.nv.constant0._Z4GEMMPfS_S_iii:
	.zero		932


//--------------------- SYMBOLS --------------------------

	.type		.nv.reservedSmem.offset0,@object
	.size		.nv.reservedSmem.offset0,0x4
	.type		.nv.reservedSmem.cap,@object
	.size		.nv.reservedSmem.cap,0x4
